//
// Generated by NVIDIA NVVM Compiler
//
// Compiler Build ID: CL-36424714
// Cuda compilation tools, release 13.0, V13.0.88
// Based on NVVM 20.0.0
//

.version 9.0
.target sm_100
.address_size 64

	// .globl	_Z9addKernelPiPKiS1_

.visible .entry _Z9addKernelPiPKiS1_(
	.param .u64 .ptr .align 1 _Z9addKernelPiPKiS1__param_0,
	.param .u64 .ptr .align 1 _Z9addKernelPiPKiS1__param_1,
	.param .u64 .ptr .align 1 _Z9addKernelPiPKiS1__param_2
)
{
	.reg .b32 	%r<5>;
	.reg .b64 	%rd<11>;

	ld.param.u64 	%rd1, [_Z9addKernelPiPKiS1__param_0];
	ld.param.u64 	%rd2, [_Z9addKernelPiPKiS1__param_1];
	ld.param.u64 	%rd3, [_Z9addKernelPiPKiS1__param_2];
	cvta.to.global.u64 	%rd4, %rd1;
	cvta.to.global.u64 	%rd5, %rd3;
	cvta.to.global.u64 	%rd6, %rd2;
	mov.u32 	%r1, %tid.x;
	mul.wide.u32 	%rd7, %r1, 4;
	add.s64 	%rd8, %rd6, %rd7;
	ld.global.u32 	%r2, [%rd8];
	add.s64 	%rd9, %rd5, %rd7;
	ld.global.u32 	%r3, [%rd9];
	sub.s32 	%r4, %r2, %r3;
	add.s64 	%rd10, %rd4, %rd7;
	st.global.u32 	[%rd10], %r4;
	ret;

}


// ===== COMPILED SASS (sm_100) =====

	.target	sm_100

	.elftype	@"ET_EXEC"


//--------------------- .note.nv.tkinfo           --------------------------
	.section	.note.nv.tkinfo,"",@"SHT_NOTE"
	.sectionflags	@"SHF_NOTE_NV_TKINFO"
	.tkinfo
        /*0018*/ 	.word	0x00000002
        /*0030*/ 	.string	""
        /*0030*/ 	.string	"ptxas"
        /*0030*/ 	.string	"Cuda compilation tools, release 13.0, V13.0.88"
        /*0030*/ 	.string	"Build cuda_13.0.r13.0/compiler.36424714_0"
        /*0030*/ 	.string	"-arch sm_100 -m 64 "



//--------------------- .note.nv.cuinfo           --------------------------
	.section	.note.nv.cuinfo,"",@"SHT_NOTE"
	.sectionflags	@"SHF_NOTE_NV_CUINFO"
        /*0018*/ 	.short	0x0002
        /*001a*/ 	.short	0x0064
        /*001c*/ 	.short	0x0082
	.zero		2


//--------------------- .nv.info                  --------------------------
	.section	.nv.info,"",@"SHT_CUDA_INFO"
	.align	4


	//----- nvinfo : EIATTR_REGCOUNT
	.align		4
        /*0000*/ 	.byte	0x04, 0x2f
        /*0002*/ 	.short	(.L_1 - .L_0)
	.align		4
.L_0:
        /*0004*/ 	.word	index@(_Z9addKernelPiPKiS1_)
        /*0008*/ 	.word	0x0000000c


	//----- nvinfo : EIATTR_FRAME_SIZE
	.align		4
.L_1:
        /*000c*/ 	.byte	0x04, 0x11
        /*000e*/ 	.short	(.L_3 - .L_2)
	.align		4
.L_2:
        /*0010*/ 	.word	index@(_Z9addKernelPiPKiS1_)
        /*0014*/ 	.word	0x00000000


	//----- nvinfo : EIATTR_MIN_STACK_SIZE
	.align		4
.L_3:
        /*0018*/ 	.byte	0x04, 0x12
        /*001a*/ 	.short	(.L_5 - .L_4)
	.align		4
.L_4:
        /*001c*/ 	.word	index@(_Z9addKernelPiPKiS1_)
        /*0020*/ 	.word	0x00000000
.L_5:


//--------------------- .nv.compat                --------------------------
	.section	.nv.compat,"",@"SHT_CUDA_COMPAT_INFO"
	.align	4
        /*0000*/ 	.byte	0x02, 0x09, 0x00, 0x00, 0x02, 0x02, 0x01, 0x00, 0x02, 0x05, 0x05, 0x00, 0x03, 0x07, 0x01, 0x01
        /*0010*/ 	.byte	0x02, 0x03, 0x00, 0x00, 0x02, 0x06, 0x01, 0x00, 0x04, 0x0b, 0x08, 0x00, 0x09, 0x00, 0x00, 0x00
        /*0020*/ 	.byte	0x00, 0x00, 0x00, 0x00


//--------------------- .nv.info._Z9addKernelPiPKiS1_ --------------------------
	.section	.nv.info._Z9addKernelPiPKiS1_,"",@"SHT_CUDA_INFO"
	.sectionflags	@""
	.align	4


	//----- nvinfo : EIATTR_CUDA_API_VERSION
	.align		4
        /*0000*/ 	.byte	0x04, 0x37
        /*0002*/ 	.short	(.L_7 - .L_6)
.L_6:
        /*0004*/ 	.word	0x00000082


	//----- nvinfo : EIATTR_KPARAM_INFO
	.align		4
.L_7:
        /*0008*/ 	.byte	0x04, 0x17
        /*000a*/ 	.short	(.L_9 - .L_8)
.L_8:
        /*000c*/ 	.word	0x00000000
        /*0010*/ 	.short	0x0002
        /*0012*/ 	.short	0x0010
        /*0014*/ 	.byte	0x00, 0xf5, 0x21, 0x00


	//----- nvinfo : EIATTR_KPARAM_INFO
	.align		4
.L_9:
        /*0018*/ 	.byte	0x04, 0x17
        /*001a*/ 	.short	(.L_11 - .L_10)
.L_10:
        /*001c*/ 	.word	0x00000000
        /*0020*/ 	.short	0x0001
        /*0022*/ 	.short	0x0008
        /*0024*/ 	.byte	0x00, 0xf5, 0x21, 0x00


	//----- nvinfo : EIATTR_KPARAM_INFO
	.align		4
.L_11:
        /*0028*/ 	.byte	0x04, 0x17
        /*002a*/ 	.short	(.L_13 - .L_12)
.L_12:
        /*002c*/ 	.word	0x00000000
        /*0030*/ 	.short	0x0000
        /*0032*/ 	.short	0x0000
        /*0034*/ 	.byte	0x00, 0xf5, 0x21, 0x00


	//----- nvinfo : EIATTR_SPARSE_MMA_MASK
	.align		4
.L_13:
        /*0038*/ 	.byte	0x03, 0x50
        /*003a*/ 	.short	0x0000


	//----- nvinfo : EIATTR_MAXREG_COUNT
	.align		4
        /*003c*/ 	.byte	0x03, 0x1b
        /*003e*/ 	.short	0x00ff


	//----- nvinfo : EIATTR_MERCURY_ISA_VERSION
	.align		4
        /*0040*/ 	.byte	0x03, 0x5f
        /*0042*/ 	.short	0x0101


	//----- nvinfo : EIATTR_VRC_CTA_INIT_COUNT
	.align		4
        /*0044*/ 	.byte	0x02, 0x4a
	.zero		1
	.zero		1


	//----- nvinfo : EIATTR_EXIT_INSTR_OFFSETS
	.align		4
        /*0048*/ 	.byte	0x04, 0x1c
        /*004a*/ 	.short	(.L_15 - .L_14)


	//   ....[0]....
.L_14:
        /*004c*/ 	.word	0x000000d0


	//----- nvinfo : EIATTR_CBANK_PARAM_SIZE
	.align		4
.L_15:
        /*0050*/ 	.byte	0x03, 0x19
        /*0052*/ 	.short	0x0018


	//----- nvinfo : EIATTR_PARAM_CBANK
	.align		4
        /*0054*/ 	.byte	0x04, 0x0a
        /*0056*/ 	.short	(.L_17 - .L_16)
	.align		4
.L_16:
        /*0058*/ 	.word	index@(.nv.constant0._Z9addKernelPiPKiS1_)
        /*005c*/ 	.short	0x0380
        /*005e*/ 	.short	0x0018


	//----- nvinfo : EIATTR_SW_WAR
	.align		4
.L_17:
        /*0060*/ 	.byte	0x04, 0x36
        /*0062*/ 	.short	(.L_19 - .L_18)
.L_18:
        /*0064*/ 	.word	0x00000008
.L_19:


//--------------------- .nv.callgraph             --------------------------
	.section	.nv.callgraph,"",@"SHT_CUDA_CALLGRAPH"
	.align	4
	.sectionentsize	8
	.align		4
        /*0000*/ 	.word	0x00000000
	.align		4
        /*0004*/ 	.word	0xffffffff
	.align		4
        /*0008*/ 	.word	0x00000000
	.align		4
        /*000c*/ 	.word	0xfffffffe
	.align		4
        /*0010*/ 	.word	0x00000000
	.align		4
        /*0014*/ 	.word	0xfffffffd
	.align		4
        /*0018*/ 	.word	0x00000000
	.align		4
        /*001c*/ 	.word	0xfffffffc


//--------------------- .text._Z9addKernelPiPKiS1_ --------------------------
	.section	.text._Z9addKernelPiPKiS1_,"ax",@progbits
	.align	128
        .global         _Z9addKernelPiPKiS1_
        .type           _Z9addKernelPiPKiS1_,@function
        .size           _Z9addKernelPiPKiS1_,(.L_x_1 - _Z9addKernelPiPKiS1_)
        .other          _Z9addKernelPiPKiS1_,@"STO_CUDA_ENTRY STV_DEFAULT"
_Z9addKernelPiPKiS1_:
.text._Z9addKernelPiPKiS1_:
[----:B------:R-:W-:Y:S01]  /*0000*/  LDC R1, c[0x0][0x37c] ;  /* 0x0000df00ff017b82 */ /* 0x000fe20000000800 */
[----:B------:R-:W0:Y:S07]  /*0010*/  S2R R9, SR_TID.X ;  /* 0x0000000000097919 */ /* 0x000e2e0000002100 */
[----:B------:R-:W0:Y:S01]  /*0020*/  LDC.64 R2, c[0x0][0x388] ;  /* 0x0000e200ff027b82 */ /* 0x000e220000000a00 */
[----:B------:R-:W1:Y:S07]  /*0030*/  LDCU.64 UR4, c[0x0][0x358] ;  /* 0x00006b00ff0477ac */ /* 0x000e6e0008000a00 */
[----:B------:R-:W2:Y:S08]  /*0040*/  LDC.64 R4, c[0x0][0x390] ;  /* 0x0000e400ff047b82 */ /* 0x000eb00000000a00 */
[----:B------:R-:W3:Y:S01]  /*0050*/  LDC.64 R6, c[0x0][0x380] ;  /* 0x0000e000ff067b82 */ /* 0x000ee20000000a00 */
[----:B0-----:R-:W-:-:S04]  /*0060*/  IMAD.WIDE.U32 R2, R9, 0x4, R2 ;  /* 0x0000000409027825 */ /* 0x001fc800078e0002 */
[C---:B--2---:R-:W-:Y:S02]  /*0070*/  IMAD.WIDE.U32 R4, R9.reuse, 0x4, R4 ;  /* 0x0000000409047825 */ /* 0x044fe400078e0004 */
[----:B-1----:R-:W2:Y:S04]  /*0080*/  LDG.E R2, desc[UR4][R2.64] ;  /* 0x0000000402027981 */ /* 0x002ea8000c1e1900 */
[----:B------:R-:W2:Y:S01]  /*0090*/  LDG.E R5, desc[UR4][R4.64] ;  /* 0x0000000404057981 */ /* 0x000ea2000c1e1900 */
[----:B---3--:R-:W-:Y:S01]  /*00a0*/  IMAD.WIDE.U32 R6, R9, 0x4, R6 ;  /* 0x0000000409067825 */ /* 0x008fe200078e0006 */
[----:B--2---:R-:W-:-:S05]  /*00b0*/  IADD3 R9, PT, PT, R2, -R5, RZ ;  /* 0x8000000502097210 */ /* 0x004fca0007ffe0ff */
[----:B------:R-:W-:Y:S01]  /*00c0*/  STG.E desc[UR4][R6.64], R9 ;  /* 0x0000000906007986 */ /* 0x000fe2000c101904 */
[----:B------:R-:W-:Y:S05]  /*00d0*/  EXIT ;  /* 0x000000000000794d */ /* 0x000fea0003800000 */
.L_x_0:
[----:B------:R-:W-:-:S00]  /*00e0*/  BRA `(.L_x_0) ;  /* 0xfffffffc00fc7947 */ /* 0x000fc0000383ffff */
[----:B------:R-:W-:-:S00]  /*00f0*/  NOP ;  /* 0x0000000000007918 */ /* 0x000fc00000000000 */
        /* <DEDUP_REMOVED lines=8> */
.L_x_1:


//--------------------- .nv.shared.reserved.0     --------------------------
	.section	.nv.shared.reserved.0,"aw",@nobits
	.weak		__nv_reservedSMEM_offset_0_alias
	.size		__nv_reservedSMEM_offset_0_alias, 0, 64
	.other		__nv_reservedSMEM_offset_0_alias,@"STO_CUDA_RESERVED_SHARED STV_DEFAULT"
__nv_reservedSMEM_offset_0_alias:
	.zero		0
	.zero		64


//--------------------- .nv.constant0._Z9addKernelPiPKiS1_ --------------------------
	.section	.nv.constant0._Z9addKernelPiPKiS1_,"a",@progbits
	.sectionflags	@""
	.align	4
.nv.constant0._Z9addKernelPiPKiS1_:
	.zero		920


//--------------------- SYMBOLS --------------------------

	.type		.nv.reservedSmem.offset0,@object
	.size		.nv.reservedSmem.offset0,0x4
